//
// Generated by NVIDIA NVVM Compiler
//
// Compiler Build ID: CL-36424714
// Cuda compilation tools, release 13.0, V13.0.88
// Based on NVVM 20.0.0
//

.version 9.0
.target sm_100
.address_size 64

	// .globl	_Z9do_seievePjS_ji

.visible .entry _Z9do_seievePjS_ji(
	.param .u64 .ptr .align 1 _Z9do_seievePjS_ji_param_0,
	.param .u64 .ptr .align 1 _Z9do_seievePjS_ji_param_1,
	.param .u32 _Z9do_seievePjS_ji_param_2,
	.param .u32 _Z9do_seievePjS_ji_param_3
)
{
	.reg .pred 	%p<39>;
	.reg .b32 	%r<155>;
	.reg .b64 	%rd<9>;

	ld.param.u64 	%rd3, [_Z9do_seievePjS_ji_param_0];
	ld.param.u64 	%rd4, [_Z9do_seievePjS_ji_param_1];
	ld.param.u32 	%r64, [_Z9do_seievePjS_ji_param_3];
	mov.u32 	%r65, %ctaid.x;
	mov.u32 	%r66, %ntid.x;
	mov.u32 	%r67, %tid.x;
	mad.lo.s32 	%r1, %r65, %r66, %r67;
	setp.lt.s32 	%p1, %r64, 1;
	@%p1 bra 	$L__BB0_69;
	cvta.to.global.u64 	%rd5, %rd4;
	cvta.to.global.u64 	%rd6, %rd3;
	mul.wide.u32 	%rd7, %r64, 4;
	add.s64 	%rd1, %rd5, %rd7;
	mul.wide.s32 	%rd8, %r1, 4;
	add.s64 	%rd2, %rd6, %rd8;
	and.b32  	%r2, %r64, 15;
	setp.lt.u32 	%p2, %r64, 16;
	@%p2 bra 	$L__BB0_36;
	and.b32  	%r68, %r64, 2147483632;
	neg.s32 	%r128, %r68;
$L__BB0_3:
	.pragma "nounroll";
	ld.global.u32 	%r130, [%rd1];
	rem.u32 	%r69, %r1, %r130;
	setp.ne.s32 	%p3, %r69, 0;
	@%p3 bra 	$L__BB0_5;
	mov.b32 	%r70, 1;
	st.global.u32 	[%rd2], %r70;
	ld.global.u32 	%r130, [%rd1];
$L__BB0_5:
	rem.u32 	%r71, %r1, %r130;
	setp.ne.s32 	%p4, %r71, 0;
	@%p4 bra 	$L__BB0_7;
	mov.b32 	%r72, 1;
	st.global.u32 	[%rd2], %r72;
	ld.global.u32 	%r130, [%rd1];
$L__BB0_7:
	rem.u32 	%r73, %r1, %r130;
	setp.ne.s32 	%p5, %r73, 0;
	@%p5 bra 	$L__BB0_9;
	mov.b32 	%r74, 1;
	st.global.u32 	[%rd2], %r74;
	ld.global.u32 	%r130, [%rd1];
$L__BB0_9:
	rem.u32 	%r75, %r1, %r130;
	setp.ne.s32 	%p6, %r75, 0;
	@%p6 bra 	$L__BB0_11;
	mov.b32 	%r76, 1;
	st.global.u32 	[%rd2], %r76;
	ld.global.u32 	%r130, [%rd1];
$L__BB0_11:
	rem.u32 	%r77, %r1, %r130;
	setp.ne.s32 	%p7, %r77, 0;
	@%p7 bra 	$L__BB0_13;
	mov.b32 	%r78, 1;
	st.global.u32 	[%rd2], %r78;
	ld.global.u32 	%r130, [%rd1];
$L__BB0_13:
	rem.u32 	%r79, %r1, %r130;
	setp.ne.s32 	%p8, %r79, 0;
	@%p8 bra 	$L__BB0_15;
	mov.b32 	%r80, 1;
	st.global.u32 	[%rd2], %r80;
	ld.global.u32 	%r130, [%rd1];
$L__BB0_15:
	rem.u32 	%r81, %r1, %r130;
	setp.ne.s32 	%p9, %r81, 0;
	@%p9 bra 	$L__BB0_17;
	mov.b32 	%r82, 1;
	st.global.u32 	[%rd2], %r82;
	ld.global.u32 	%r130, [%rd1];
$L__BB0_17:
	rem.u32 	%r83, %r1, %r130;
	setp.ne.s32 	%p10, %r83, 0;
	@%p10 bra 	$L__BB0_19;
	mov.b32 	%r84, 1;
	st.global.u32 	[%rd2], %r84;
	ld.global.u32 	%r130, [%rd1];
$L__BB0_19:
	rem.u32 	%r85, %r1, %r130;
	setp.ne.s32 	%p11, %r85, 0;
	@%p11 bra 	$L__BB0_21;
	mov.b32 	%r86, 1;
	st.global.u32 	[%rd2], %r86;
	ld.global.u32 	%r130, [%rd1];
$L__BB0_21:
	rem.u32 	%r87, %r1, %r130;
	setp.ne.s32 	%p12, %r87, 0;
	@%p12 bra 	$L__BB0_23;
	mov.b32 	%r88, 1;
	st.global.u32 	[%rd2], %r88;
	ld.global.u32 	%r130, [%rd1];
$L__BB0_23:
	rem.u32 	%r89, %r1, %r130;
	setp.ne.s32 	%p13, %r89, 0;
	@%p13 bra 	$L__BB0_25;
	mov.b32 	%r90, 1;
	st.global.u32 	[%rd2], %r90;
	ld.global.u32 	%r130, [%rd1];
$L__BB0_25:
	rem.u32 	%r91, %r1, %r130;
	setp.ne.s32 	%p14, %r91, 0;
	@%p14 bra 	$L__BB0_27;
	mov.b32 	%r92, 1;
	st.global.u32 	[%rd2], %r92;
	ld.global.u32 	%r130, [%rd1];
$L__BB0_27:
	rem.u32 	%r93, %r1, %r130;
	setp.ne.s32 	%p15, %r93, 0;
	@%p15 bra 	$L__BB0_29;
	mov.b32 	%r94, 1;
	st.global.u32 	[%rd2], %r94;
	ld.global.u32 	%r130, [%rd1];
$L__BB0_29:
	rem.u32 	%r95, %r1, %r130;
	setp.ne.s32 	%p16, %r95, 0;
	@%p16 bra 	$L__BB0_31;
	mov.b32 	%r96, 1;
	st.global.u32 	[%rd2], %r96;
	ld.global.u32 	%r130, [%rd1];
$L__BB0_31:
	rem.u32 	%r97, %r1, %r130;
	setp.ne.s32 	%p17, %r97, 0;
	@%p17 bra 	$L__BB0_33;
	mov.b32 	%r98, 1;
	st.global.u32 	[%rd2], %r98;
	ld.global.u32 	%r130, [%rd1];
$L__BB0_33:
	rem.u32 	%r99, %r1, %r130;
	setp.ne.s32 	%p18, %r99, 0;
	@%p18 bra 	$L__BB0_35;
	mov.b32 	%r100, 1;
	st.global.u32 	[%rd2], %r100;
$L__BB0_35:
	add.s32 	%r128, %r128, 16;
	setp.ne.s32 	%p19, %r128, 0;
	@%p19 bra 	$L__BB0_3;
$L__BB0_36:
	setp.eq.s32 	%p20, %r2, 0;
	@%p20 bra 	$L__BB0_69;
	and.b32  	%r37, %r64, 7;
	setp.lt.u32 	%p21, %r2, 8;
	@%p21 bra 	$L__BB0_54;
	ld.global.u32 	%r145, [%rd1];
	rem.u32 	%r101, %r1, %r145;
	setp.ne.s32 	%p22, %r101, 0;
	@%p22 bra 	$L__BB0_40;
	mov.b32 	%r102, 1;
	st.global.u32 	[%rd2], %r102;
	ld.global.u32 	%r145, [%rd1];
$L__BB0_40:
	rem.u32 	%r103, %r1, %r145;
	setp.ne.s32 	%p23, %r103, 0;
	@%p23 bra 	$L__BB0_42;
	mov.b32 	%r104, 1;
	st.global.u32 	[%rd2], %r104;
	ld.global.u32 	%r145, [%rd1];
$L__BB0_42:
	rem.u32 	%r105, %r1, %r145;
	setp.ne.s32 	%p24, %r105, 0;
	@%p24 bra 	$L__BB0_44;
	mov.b32 	%r106, 1;
	st.global.u32 	[%rd2], %r106;
	ld.global.u32 	%r145, [%rd1];
$L__BB0_44:
	rem.u32 	%r107, %r1, %r145;
	setp.ne.s32 	%p25, %r107, 0;
	@%p25 bra 	$L__BB0_46;
	mov.b32 	%r108, 1;
	st.global.u32 	[%rd2], %r108;
	ld.global.u32 	%r145, [%rd1];
$L__BB0_46:
	rem.u32 	%r109, %r1, %r145;
	setp.ne.s32 	%p26, %r109, 0;
	@%p26 bra 	$L__BB0_48;
	mov.b32 	%r110, 1;
	st.global.u32 	[%rd2], %r110;
	ld.global.u32 	%r145, [%rd1];
$L__BB0_48:
	rem.u32 	%r111, %r1, %r145;
	setp.ne.s32 	%p27, %r111, 0;
	@%p27 bra 	$L__BB0_50;
	mov.b32 	%r112, 1;
	st.global.u32 	[%rd2], %r112;
	ld.global.u32 	%r145, [%rd1];
$L__BB0_50:
	rem.u32 	%r113, %r1, %r145;
	setp.ne.s32 	%p28, %r113, 0;
	@%p28 bra 	$L__BB0_52;
	mov.b32 	%r114, 1;
	st.global.u32 	[%rd2], %r114;
	ld.global.u32 	%r145, [%rd1];
$L__BB0_52:
	rem.u32 	%r115, %r1, %r145;
	setp.ne.s32 	%p29, %r115, 0;
	@%p29 bra 	$L__BB0_54;
	mov.b32 	%r116, 1;
	st.global.u32 	[%rd2], %r116;
$L__BB0_54:
	setp.eq.s32 	%p30, %r37, 0;
	@%p30 bra 	$L__BB0_69;
	and.b32  	%r53, %r64, 3;
	setp.lt.u32 	%p31, %r37, 4;
	@%p31 bra 	$L__BB0_64;
	ld.global.u32 	%r152, [%rd1];
	rem.u32 	%r117, %r1, %r152;
	setp.ne.s32 	%p32, %r117, 0;
	@%p32 bra 	$L__BB0_58;
	mov.b32 	%r118, 1;
	st.global.u32 	[%rd2], %r118;
	ld.global.u32 	%r152, [%rd1];
$L__BB0_58:
	rem.u32 	%r119, %r1, %r152;
	setp.ne.s32 	%p33, %r119, 0;
	@%p33 bra 	$L__BB0_60;
	mov.b32 	%r120, 1;
	st.global.u32 	[%rd2], %r120;
	ld.global.u32 	%r152, [%rd1];
$L__BB0_60:
	rem.u32 	%r121, %r1, %r152;
	setp.ne.s32 	%p34, %r121, 0;
	@%p34 bra 	$L__BB0_62;
	mov.b32 	%r122, 1;
	st.global.u32 	[%rd2], %r122;
	ld.global.u32 	%r152, [%rd1];
$L__BB0_62:
	rem.u32 	%r123, %r1, %r152;
	setp.ne.s32 	%p35, %r123, 0;
	@%p35 bra 	$L__BB0_64;
	mov.b32 	%r124, 1;
	st.global.u32 	[%rd2], %r124;
$L__BB0_64:
	setp.eq.s32 	%p36, %r53, 0;
	@%p36 bra 	$L__BB0_69;
	neg.s32 	%r154, %r53;
$L__BB0_66:
	.pragma "nounroll";
	ld.global.u32 	%r125, [%rd1];
	rem.u32 	%r126, %r1, %r125;
	setp.ne.s32 	%p37, %r126, 0;
	@%p37 bra 	$L__BB0_68;
	mov.b32 	%r127, 1;
	st.global.u32 	[%rd2], %r127;
$L__BB0_68:
	add.s32 	%r154, %r154, 1;
	setp.ne.s32 	%p38, %r154, 0;
	@%p38 bra 	$L__BB0_66;
$L__BB0_69:
	ret;

}


// ===== COMPILED SASS (sm_100) =====

	.target	sm_100

	.elftype	@"ET_EXEC"


//--------------------- .note.nv.tkinfo           --------------------------
	.section	.note.nv.tkinfo,"",@"SHT_NOTE"
	.sectionflags	@"SHF_NOTE_NV_TKINFO"
	.tkinfo
        /*0018*/ 	.word	0x00000002
        /*0030*/ 	.string	""
        /*0030*/ 	.string	"ptxas"
        /*0030*/ 	.string	"Cuda compilation tools, release 13.0, V13.0.88"
        /*0030*/ 	.string	"Build cuda_13.0.r13.0/compiler.36424714_0"
        /*0030*/ 	.string	"-arch sm_100 -m 64 "



//--------------------- .note.nv.cuinfo           --------------------------
	.section	.note.nv.cuinfo,"",@"SHT_NOTE"
	.sectionflags	@"SHF_NOTE_NV_CUINFO"
        /*0018*/ 	.short	0x0002
        /*001a*/ 	.short	0x0064
        /*001c*/ 	.short	0x0082
	.zero		2


//--------------------- .nv.info                  --------------------------
	.section	.nv.info,"",@"SHT_CUDA_INFO"
	.align	4


	//----- nvinfo : EIATTR_REGCOUNT
	.align		4
        /*0000*/ 	.byte	0x04, 0x2f
        /*0002*/ 	.short	(.L_1 - .L_0)
	.align		4
.L_0:
        /*0004*/ 	.word	index@(_Z9do_seievePjS_ji)
        /*0008*/ 	.word	0x00000012


	//----- nvinfo : EIATTR_FRAME_SIZE
	.align		4
.L_1:
        /*000c*/ 	.byte	0x04, 0x11
        /*000e*/ 	.short	(.L_3 - .L_2)
	.align		4
.L_2:
        /*0010*/ 	.word	index@(_Z9do_seievePjS_ji)
        /*0014*/ 	.word	0x00000000


	//----- nvinfo : EIATTR_MIN_STACK_SIZE
	.align		4
.L_3:
        /*0018*/ 	.byte	0x04, 0x12
        /*001a*/ 	.short	(.L_5 - .L_4)
	.align		4
.L_4:
        /*001c*/ 	.word	index@(_Z9do_seievePjS_ji)
        /*0020*/ 	.word	0x00000000
.L_5:


//--------------------- .nv.compat                --------------------------
	.section	.nv.compat,"",@"SHT_CUDA_COMPAT_INFO"
	.align	4
        /*0000*/ 	.byte	0x02, 0x09, 0x00, 0x00, 0x02, 0x02, 0x01, 0x00, 0x02, 0x05, 0x05, 0x00, 0x03, 0x07, 0x01, 0x01
        /*0010*/ 	.byte	0x02, 0x03, 0x00, 0x00, 0x02, 0x06, 0x01, 0x00, 0x04, 0x0b, 0x08, 0x00, 0x09, 0x00, 0x00, 0x00
        /*0020*/ 	.byte	0x00, 0x00, 0x00, 0x00


//--------------------- .nv.info._Z9do_seievePjS_ji --------------------------
	.section	.nv.info._Z9do_seievePjS_ji,"",@"SHT_CUDA_INFO"
	.sectionflags	@""
	.align	4


	//----- nvinfo : EIATTR_CUDA_API_VERSION
	.align		4
        /*0000*/ 	.byte	0x04, 0x37
        /*0002*/ 	.short	(.L_7 - .L_6)
.L_6:
        /*0004*/ 	.word	0x00000082


	//----- nvinfo : EIATTR_KPARAM_INFO
	.align		4
.L_7:
        /*0008*/ 	.byte	0x04, 0x17
        /*000a*/ 	.short	(.L_9 - .L_8)
.L_8:
        /*000c*/ 	.word	0x00000000
        /*0010*/ 	.short	0x0003
        /*0012*/ 	.short	0x0014
        /*0014*/ 	.byte	0x00, 0xf0, 0x11, 0x00


	//----- nvinfo : EIATTR_KPARAM_INFO
	.align		4
.L_9:
        /*0018*/ 	.byte	0x04, 0x17
        /*001a*/ 	.short	(.L_11 - .L_10)
.L_10:
        /*001c*/ 	.word	0x00000000
        /*0020*/ 	.short	0x0002
        /*0022*/ 	.short	0x0010
        /*0024*/ 	.byte	0x00, 0xf0, 0x11, 0x00


	//----- nvinfo : EIATTR_KPARAM_INFO
	.align		4
.L_11:
        /*0028*/ 	.byte	0x04, 0x17
        /*002a*/ 	.short	(.L_13 - .L_12)
.L_12:
        /*002c*/ 	.word	0x00000000
        /*0030*/ 	.short	0x0001
        /*0032*/ 	.short	0x0008
        /*0034*/ 	.byte	0x00, 0xf5, 0x21, 0x00


	//----- nvinfo : EIATTR_KPARAM_INFO
	.align		4
.L_13:
        /*0038*/ 	.byte	0x04, 0x17
        /*003a*/ 	.short	(.L_15 - .L_14)
.L_14:
        /*003c*/ 	.word	0x00000000
        /*0040*/ 	.short	0x0000
        /*0042*/ 	.short	0x0000
        /*0044*/ 	.byte	0x00, 0xf5, 0x21, 0x00


	//----- nvinfo : EIATTR_SPARSE_MMA_MASK
	.align		4
.L_15:
        /*0048*/ 	.byte	0x03, 0x50
        /*004a*/ 	.short	0x0000


	//----- nvinfo : EIATTR_MAXREG_COUNT
	.align		4
        /*004c*/ 	.byte	0x03, 0x1b
        /*004e*/ 	.short	0x00ff


	//----- nvinfo : EIATTR_MERCURY_ISA_VERSION
	.align		4
        /*0050*/ 	.byte	0x03, 0x5f
        /*0052*/ 	.short	0x0101


	//----- nvinfo : EIATTR_VRC_CTA_INIT_COUNT
	.align		4
        /*0054*/ 	.byte	0x02, 0x4a
	.zero		1
	.zero		1


	//----- nvinfo : EIATTR_EXIT_INSTR_OFFSETS
	.align		4
        /*0058*/ 	.byte	0x04, 0x1c
        /*005a*/ 	.short	(.L_17 - .L_16)


	//   ....[0]....
.L_16:
        /*005c*/ 	.word	0x00000060


	//   ....[1]....
        /*0060*/ 	.word	0x00001660


	//   ....[2]....
        /*0064*/ 	.word	0x00002180


	//   ....[3]....
        /*0068*/ 	.word	0x00002750


	//   ....[4]....
        /*006c*/ 	.word	0x000028f0


	//----- nvinfo : EIATTR_CRS_STACK_SIZE
	.align		4
.L_17:
        /*0070*/ 	.byte	0x04, 0x1e
        /*0072*/ 	.short	(.L_19 - .L_18)
.L_18:
        /*0074*/ 	.word	0x00000000


	//----- nvinfo : EIATTR_CBANK_PARAM_SIZE
	.align		4
.L_19:
        /*0078*/ 	.byte	0x03, 0x19
        /*007a*/ 	.short	0x0018


	//----- nvinfo : EIATTR_PARAM_CBANK
	.align		4
        /*007c*/ 	.byte	0x04, 0x0a
        /*007e*/ 	.short	(.L_21 - .L_20)
	.align		4
.L_20:
        /*0080*/ 	.word	index@(.nv.constant0._Z9do_seievePjS_ji)
        /*0084*/ 	.short	0x0380
        /*0086*/ 	.short	0x0018


	//----- nvinfo : EIATTR_SW_WAR
	.align		4
.L_21:
        /*0088*/ 	.byte	0x04, 0x36
        /*008a*/ 	.short	(.L_23 - .L_22)
.L_22:
        /*008c*/ 	.word	0x00000008
.L_23:


//--------------------- .nv.callgraph             --------------------------
	.section	.nv.callgraph,"",@"SHT_CUDA_CALLGRAPH"
	.align	4
	.sectionentsize	8
	.align		4
        /*0000*/ 	.word	0x00000000
	.align		4
        /*0004*/ 	.word	0xffffffff
	.align		4
        /*0008*/ 	.word	0x00000000
	.align		4
        /*000c*/ 	.word	0xfffffffe
	.align		4
        /*0010*/ 	.word	0x00000000
	.align		4
        /*0014*/ 	.word	0xfffffffd
	.align		4
        /*0018*/ 	.word	0x00000000
	.align		4
        /*001c*/ 	.word	0xfffffffc


//--------------------- .text._Z9do_seievePjS_ji  --------------------------
	.section	.text._Z9do_seievePjS_ji,"ax",@progbits
	.align	128
        .global         _Z9do_seievePjS_ji
        .type           _Z9do_seievePjS_ji,@function
        .size           _Z9do_seievePjS_ji,(.L_x_10 - _Z9do_seievePjS_ji)
        .other          _Z9do_seievePjS_ji,@"STO_CUDA_ENTRY STV_DEFAULT"
_Z9do_seievePjS_ji:
.text._Z9do_seievePjS_ji:
[----:B------:R-:W-:Y:S08]  /*0000*/  LDC R1, c[0x0][0x37c] ;  /* 0x0000df00ff017b82 */ /* 0x000ff00000000800 */
[----:B------:R-:W0:Y:S01]  /*0010*/  LDC R9, c[0x0][0x394] ;  /* 0x0000e500ff097b82 */ /* 0x000e220000000800 */
[----:B------:R-:W1:Y:S07]  /*0020*/  S2R R7, SR_TID.X ;  /* 0x0000000000077919 */ /* 0x000e6e0000002100 */
[----:B------:R-:W2:Y:S08]  /*0030*/  LDC R0, c[0x0][0x360] ;  /* 0x0000d800ff007b82 */ /* 0x000eb00000000800 */
[----:B------:R-:W3:Y:S01]  /*0040*/  S2UR UR4, SR_CTAID.X ;  /* 0x00000000000479c3 */ /* 0x000ee20000002500 */
[----:B0-----:R-:W-:-:S13]  /*0050*/  ISETP.GE.AND P0, PT, R9, 0x1, PT ;  /* 0x000000010900780c */ /* 0x001fda0003f06270 */
[----:B-123--:R-:W-:Y:S05]  /*0060*/  @!P0 EXIT ;  /* 0x000000000000894d */ /* 0x00efea0003800000 */
[----:B------:R-:W0:Y:S01]  /*0070*/  LDC.64 R2, c[0x0][0x388] ;  /* 0x0000e200ff027b82 */ /* 0x000e220000000a00 */
[C---:B------:R-:W-:Y:S01]  /*0080*/  ISETP.GE.U32.AND P1, PT, R9.reuse, 0x10, PT ;  /* 0x000000100900780c */ /* 0x040fe20003f26070 */
[----:B------:R-:W-:Y:S01]  /*0090*/  IMAD R0, R0, UR4, R7 ;  /* 0x0000000400007c24 */ /* 0x000fe2000f8e0207 */
[C---:B------:R-:W-:Y:S01]  /*00a0*/  LOP3.LUT R10, R9.reuse, 0xf, RZ, 0xc0, !PT ;  /* 0x0000000f090a7812 */ /* 0x040fe200078ec0ff */
[----:B------:R-:W1:Y:S03]  /*00b0*/  LDCU.64 UR6, c[0x0][0x358] ;  /* 0x00006b00ff0677ac */ /* 0x000e660008000a00 */
[----:B------:R-:W-:Y:S01]  /*00c0*/  ISETP.NE.AND P0, PT, R10, RZ, PT ;  /* 0x000000ff0a00720c */ /* 0x000fe20003f05270 */
[----:B------:R-:W2:Y:S01]  /*00d0*/  LDC.64 R4, c[0x0][0x380] ;  /* 0x0000e000ff047b82 */ /* 0x000ea20000000a00 */
[----:B0-----:R-:W-:-:S04]  /*00e0*/  IMAD.WIDE.U32 R2, R9, 0x4, R2 ;  /* 0x0000000409027825 */ /* 0x001fc800078e0002 */
[----:B--2---:R-:W-:Y:S01]  /*00f0*/  IMAD.WIDE R4, R0, 0x4, R4 ;  /* 0x0000000400047825 */ /* 0x004fe200078e0204 */
[----:B-1----:R-:W-:Y:S06]  /*0100*/  @!P1 BRA `(.L_x_0) ;  /* 0x0000001400549947 */ /* 0x002fec0003800000 */
[----:B------:R-:W-:-:S05]  /*0110*/  LOP3.LUT R6, R9, 0x7ffffff0, RZ, 0xc0, !PT ;  /* 0x7ffffff009067812 */ /* 0x000fca00078ec0ff */
[----:B------:R-:W-:-:S07]  /*0120*/  IMAD.MOV R6, RZ, RZ, -R6 ;  /* 0x000000ffff067224 */ /* 0x000fce00078e0a06 */
.L_x_1:
[----:B------:R-:W2:Y:S02]  /*0130*/  LDG.E R7, desc[UR6][R2.64] ;  /* 0x0000000602077981 */ /* 0x000ea4000c1e1900 */
[----:B--2---:R-:W0:Y:S01]  /*0140*/  I2F.U32.RP R11, R7 ;  /* 0x00000007000b7306 */ /* 0x004e220000209000 */
[----:B------:R-:W-:Y:S02]  /*0150*/  IADD3 R13, PT, PT, RZ, -R7, RZ ;  /* 0x80000007ff0d7210 */ /* 0x000fe40007ffe0ff */
[----:B------:R-:W-:-:S05]  /*0160*/  ISETP.NE.U32.AND P2, PT, R7, RZ, PT ;  /* 0x000000ff0700720c */ /* 0x000fca0003f45070 */
[----:B0-----:R-:W0:Y:S02]  /*0170*/  MUFU.RCP R11, R11 ;  /* 0x0000000b000b7308 */ /* 0x001e240000001000 */
[----:B0-----:R-:W-:-:S06]  /*0180*/  VIADD R8, R11, 0xffffffe ;  /* 0x0ffffffe0b087836 */ /* 0x001fcc0000000000 */
[----:B------:R0:W1:Y:S02]  /*0190*/  F2I.FTZ.U32.TRUNC.NTZ R9, R8 ;  /* 0x0000000800097305 */ /* 0x000064000021f000 */
[----:B0-----:R-:W-:Y:S02]  /*01a0*/  IMAD.MOV.U32 R8, RZ, RZ, RZ ;  /* 0x000000ffff087224 */ /* 0x001fe400078e00ff */
[----:B-1----:R-:W-:-:S04]  /*01b0*/  IMAD R13, R13, R9, RZ ;  /* 0x000000090d0d7224 */ /* 0x002fc800078e02ff */
[----:B------:R-:W-:-:S06]  /*01c0*/  IMAD.HI.U32 R9, R9, R13, R8 ;  /* 0x0000000d09097227 */ /* 0x000fcc00078e0008 */
[----:B------:R-:W-:-:S04]  /*01d0*/  IMAD.HI.U32 R9, R9, R0, RZ ;  /* 0x0000000009097227 */ /* 0x000fc800078e00ff */
[----:B------:R-:W-:-:S04]  /*01e0*/  IMAD.MOV R9, RZ, RZ, -R9 ;  /* 0x000000ffff097224 */ /* 0x000fc800078e0a09 */
[----:B------:R-:W-:-:S05]  /*01f0*/  IMAD R12, R7, R9, R0 ;  /* 0x00000009070c7224 */ /* 0x000fca00078e0200 */
[----:B------:R-:W-:-:S13]  /*0200*/  ISETP.GE.U32.AND P1, PT, R12, R7, PT ;  /* 0x000000070c00720c */ /* 0x000fda0003f26070 */
[----:B------:R-:W-:-:S04]  /*0210*/  @P1 IADD3 R12, PT, PT, -R7, R12, RZ ;  /* 0x0000000c070c1210 */ /* 0x000fc80007ffe1ff */
[----:B------:R-:W-:-:S13]  /*0220*/  ISETP.GE.U32.AND P1, PT, R12, R7, PT ;  /* 0x000000070c00720c */ /* 0x000fda0003f26070 */
[----:B------:R-:W-:Y:S01]  /*0230*/  @P1 IMAD.IADD R12, R12, 0x1, -R7 ;  /* 0x000000010c0c1824 */ /* 0x000fe200078e0a07 */
[----:B------:R-:W-:-:S04]  /*0240*/  @!P2 LOP3.LUT R12, RZ, R7, RZ, 0x33, !PT ;  /* 0x00000007ff0ca212 */ /* 0x000fc800078e33ff */
[----:B------:R-:W-:-:S13]  /*0250*/  ISETP.NE.AND P1, PT, R12, RZ, PT ;  /* 0x000000ff0c00720c */ /* 0x000fda0003f25270 */
[----:B------:R-:W-:-:S05]  /*0260*/  @!P1 IMAD.MOV.U32 R13, RZ, RZ, 0x1 ;  /* 0x00000001ff0d9424 */ /* 0x000fca00078e00ff */
[----:B------:R0:W-:Y:S04]  /*0270*/  @!P1 STG.E desc[UR6][R4.64], R13 ;  /* 0x0000000d04009986 */ /* 0x0001e8000c101906 */
[----:B------:R-:W2:Y:S02]  /*0280*/  @!P1 LDG.E R7, desc[UR6][R2.64] ;  /* 0x0000000602079981 */ /* 0x000ea4000c1e1900 */
[----:B--2---:R-:W1:Y:S01]  /*0290*/  I2F.U32.RP R11, R7 ;  /* 0x00000007000b7306 */ /* 0x004e620000209000 */
[----:B------:R-:W-:Y:S01]  /*02a0*/  IMAD.MOV R15, RZ, RZ, -R7 ;  /* 0x000000ffff0f7224 */ /* 0x000fe200078e0a07 */
[----:B------:R-:W-:-:S06]  /*02b0*/  ISETP.NE.U32.AND P2, PT, R7, RZ, PT ;  /* 0x000000ff0700720c */ /* 0x000fcc0003f45070 */
[----:B-1----:R-:W1:Y:S02]  /*02c0*/  MUFU.RCP R11, R11 ;  /* 0x0000000b000b7308 */ /* 0x002e640000001000 */
[----:B-1----:R-:W-:-:S06]  /*02d0*/  IADD3 R8, PT, PT, R11, 0xffffffe, RZ ;  /* 0x0ffffffe0b087810 */ /* 0x002fcc0007ffe0ff */
[----:B------:R1:W2:Y:S02]  /*02e0*/  F2I.FTZ.U32.TRUNC.NTZ R9, R8 ;  /* 0x0000000800097305 */ /* 0x0002a4000021f000 */
[----:B-1----:R-:W-:Y:S02]  /*02f0*/  IMAD.MOV.U32 R8, RZ, RZ, RZ ;  /* 0x000000ffff087224 */ /* 0x002fe400078e00ff */
[----:B--2---:R-:W-:-:S04]  /*0300*/  IMAD R15, R15, R9, RZ ;  /* 0x000000090f0f7224 */ /* 0x004fc800078e02ff */
[----:B------:R-:W-:-:S06]  /*0310*/  IMAD.HI.U32 R9, R9, R15, R8 ;  /* 0x0000000f09097227 */ /* 0x000fcc00078e0008 */
[----:B------:R-:W-:-:S05]  /*0320*/  IMAD.HI.U32 R9, R9, R0, RZ ;  /* 0x0000000009097227 */ /* 0x000fca00078e00ff */
[----:B------:R-:W-:-:S05]  /*0330*/  IADD3 R9, PT, PT, -R9, RZ, RZ ;  /* 0x000000ff09097210 */ /* 0x000fca0007ffe1ff */
[----:B------:R-:W-:-:S05]  /*0340*/  IMAD R12, R7, R9, R0 ;  /* 0x00000009070c7224 */ /* 0x000fca00078e0200 */
[----:B------:R-:W-:-:S13]  /*0350*/  ISETP.GE.U32.AND P1, PT, R12, R7, PT ;  /* 0x000000070c00720c */ /* 0x000fda0003f26070 */
[----:B------:R-:W-:-:S05]  /*0360*/  @P1 IMAD.IADD R12, R12, 0x1, -R7 ;  /* 0x000000010c0c1824 */ /* 0x000fca00078e0a07 */
[----:B------:R-:W-:-:S13]  /*0370*/  ISETP.GE.U32.AND P1, PT, R12, R7, PT ;  /* 0x000000070c00720c */ /* 0x000fda0003f26070 */
[----:B------:R-:W-:Y:S01]  /*0380*/  @P1 IMAD.IADD R12, R12, 0x1, -R7 ;  /* 0x000000010c0c1824 */ /* 0x000fe200078e0a07 */
[----:B------:R-:W-:-:S04]  /*0390*/  @!P2 LOP3.LUT R12, RZ, R7, RZ, 0x33, !PT ;  /* 0x00000007ff0ca212 */ /* 0x000fc800078e33ff */
[----:B------:R-:W-:-:S13]  /*03a0*/  ISETP.NE.AND P1, PT, R12, RZ, PT ;  /* 0x000000ff0c00720c */ /* 0x000fda0003f25270 */
[----:B------:R-:W-:-:S05]  /*03b0*/  @!P1 MOV R11, 0x1 ;  /* 0x00000001000b9802 */ /* 0x000fca0000000f00 */
[----:B------:R1:W-:Y:S04]  /*03c0*/  @!P1 STG.E desc[UR6][R4.64], R11 ;  /* 0x0000000b04009986 */ /* 0x0003e8000c101906 */
[----:B------:R-:W2:Y:S02]  /*03d0*/  @!P1 LDG.E R7, desc[UR6][R2.64] ;  /* 0x0000000602079981 */ /* 0x000ea4000c1e1900 */
[----:B--2---:R-:W2:Y:S01]  /*03e0*/  I2F.U32.RP R12, R7 ;  /* 0x00000007000c7306 */ /* 0x004ea20000209000 */
[----:B0-----:R-:W-:Y:S01]  /*03f0*/  IMAD.MOV R13, RZ, RZ, -R7 ;  /* 0x000000ffff0d7224 */ /* 0x001fe200078e0a07 */
[----:B------:R-:W-:-:S06]  /*0400*/  ISETP.NE.U32.AND P2, PT, R7, RZ, PT ;  /* 0x000000ff0700720c */ /* 0x000fcc0003f45070 */
[----:B--2---:R-:W0:Y:S02]  /*0410*/  MUFU.RCP R12, R12 ;  /* 0x0000000c000c7308 */ /* 0x004e240000001000 */
[----:B0-----:R-:W-:-:S06]  /*0420*/  VIADD R8, R12, 0xffffffe ;  /* 0x0ffffffe0c087836 */ /* 0x001fcc0000000000 */
[----:B------:R0:W2:Y:S02]  /*0430*/  F2I.FTZ.U32.TRUNC.NTZ R9, R8 ;  /* 0x0000000800097305 */ /* 0x0000a4000021f000 */
[----:B0-----:R-:W-:Y:S02]  /*0440*/  HFMA2 R8, -RZ, RZ, 0, 0 ;  /* 0x00000000ff087431 */ /* 0x001fe400000001ff */
[----:B--2---:R-:W-:-:S04]  /*0450*/  IMAD R13, R13, R9, RZ ;  /* 0x000000090d0d7224 */ /* 0x004fc800078e02ff */
[----:B------:R-:W-:-:S06]  /*0460*/  IMAD.HI.U32 R13, R9, R13, R8 ;  /* 0x0000000d090d7227 */ /* 0x000fcc00078e0008 */
[----:B------:R-:W-:-:S04]  /*0470*/  IMAD.HI.U32 R13, R13, R0, RZ ;  /* 0x000000000d0d7227 */ /* 0x000fc800078e00ff */
[----:B------:R-:W-:-:S04]  /*0480*/  IMAD.MOV R13, RZ, RZ, -R13 ;  /* 0x000000ffff0d7224 */ /* 0x000fc800078e0a0d */
[----:B------:R-:W-:-:S05]  /*0490*/  IMAD R14, R7, R13, R0 ;  /* 0x0000000d070e7224 */ /* 0x000fca00078e0200 */
[----:B------:R-:W-:-:S13]  /*04a0*/  ISETP.GE.U32.AND P1, PT, R14, R7, PT ;  /* 0x000000070e00720c */ /* 0x000fda0003f26070 */
[----:B------:R-:W-:-:S05]  /*04b0*/  @P1 IMAD.IADD R14, R14, 0x1, -R7 ;  /* 0x000000010e0e1824 */ /* 0x000fca00078e0a07 */
[----:B------:R-:W-:-:S13]  /*04c0*/  ISETP.GE.U32.AND P1, PT, R14, R7, PT ;  /* 0x000000070e00720c */ /* 0x000fda0003f26070 */
[----:B------:R-:W-:Y:S02]  /*04d0*/  @P1 IADD3 R14, PT, PT, -R7, R14, RZ ;  /* 0x0000000e070e1210 */ /* 0x000fe40007ffe1ff */
[----:B------:R-:W-:-:S04]  /*04e0*/  @!P2 LOP3.LUT R14, RZ, R7, RZ, 0x33, !PT ;  /* 0x00000007ff0ea212 */ /* 0x000fc800078e33ff */
[----:B------:R-:W-:-:S13]  /*04f0*/  ISETP.NE.AND P1, PT, R14, RZ, PT ;  /* 0x000000ff0e00720c */ /* 0x000fda0003f25270 */
[----:B-1----:R-:W-:-:S05]  /*0500*/  @!P1 IMAD.MOV.U32 R11, RZ, RZ, 0x1 ;  /* 0x00000001ff0b9424 */ /* 0x002fca00078e00ff */
[----:B------:R0:W-:Y:S04]  /*0510*/  @!P1 STG.E desc[UR6][R4.64], R11 ;  /* 0x0000000b04009986 */ /* 0x0001e8000c101906 */
[----:B------:R-:W2:Y:S02]  /*0520*/  @!P1 LDG.E R7, desc[UR6][R2.64] ;  /* 0x0000000602079981 */ /* 0x000ea4000c1e1900 */
[----:B--2---:R-:W1:Y:S01]  /*0530*/  I2F.U32.RP R12, R7 ;  /* 0x00000007000c7306 */ /* 0x004e620000209000 */
[----:B------:R-:W-:Y:S02]  /*0540*/  IADD3 R13, PT, PT, RZ, -R7, RZ ;  /* 0x80000007ff0d7210 */ /* 0x000fe40007ffe0ff */
[----:B------:R-:W-:-:S05]  /*0550*/  ISETP.NE.U32.AND P2, PT, R7, RZ, PT ;  /* 0x000000ff0700720c */ /* 0x000fca0003f45070 */
[----:B-1----:R-:W1:Y:S02]  /*0560*/  MUFU.RCP R12, R12 ;  /* 0x0000000c000c7308 */ /* 0x002e640000001000 */
[----:B-1----:R-:W-:-:S06]  /*0570*/  VIADD R8, R12, 0xffffffe ;  /* 0x0ffffffe0c087836 */ /* 0x002fcc0000000000 */
[----:B------:R1:W2:Y:S02]  /*0580*/  F2I.FTZ.U32.TRUNC.NTZ R9, R8 ;  /* 0x0000000800097305 */ /* 0x0002a4000021f000 */
[----:B-1----:R-:W-:Y:S02]  /*0590*/  IMAD.MOV.U32 R8, RZ, RZ, RZ ;  /* 0x000000ffff087224 */ /* 0x002fe400078e00ff */
[----:B--2---:R-:W-:-:S04]  /*05a0*/  IMAD R13, R13, R9, RZ ;  /* 0x000000090d0d7224 */ /* 0x004fc800078e02ff */
        /* <DEDUP_REMOVED lines=10> */
[----:B0-----:R-:W-:-:S05]  /*0650*/  @!P1 IMAD.MOV.U32 R11, RZ, RZ, 0x1 ;  /* 0x00000001ff0b9424 */ /* 0x001fca00078e00ff */
        /* <DEDUP_REMOVED lines=20> */
[----:B0-----:R-:W-:-:S05]  /*07a0*/  @!P1 MOV R11, 0x1 ;  /* 0x00000001000b9802 */ /* 0x001fca0000000f00 */
[----:B------:R0:W-:Y:S04]  /*07b0*/  @!P1 STG.E desc[UR6][R4.64], R11 ;  /* 0x0000000b04009986 */ /* 0x0001e8000c101906 */
[----:B------:R-:W2:Y:S02]  /*07c0*/  @!P1 LDG.E R7, desc[UR6][R2.64] ;  /* 0x0000000602079981 */ /* 0x000ea4000c1e1900 */
[----:B--2---:R-:W1:Y:S01]  /*07d0*/  I2F.U32.RP R12, R7 ;  /* 0x00000007000c7306 */ /* 0x004e620000209000 */
[----:B------:R-:W-:Y:S01]  /*07e0*/  IMAD.MOV R13, RZ, RZ, -R7 ;  /* 0x000000ffff0d7224 */ /* 0x000fe200078e0a07 */
[----:B------:R-:W-:-:S06]  /*07f0*/  ISETP.NE.U32.AND P2, PT, R7, RZ, PT ;  /* 0x000000ff0700720c */ /* 0x000fcc0003f45070 */
[----:B-1----:R-:W1:Y:S02]  /*0800*/  MUFU.RCP R12, R12 ;  /* 0x0000000c000c7308 */ /* 0x002e640000001000 */
[----:B-1----:R-:W-:-:S06]  /*0810*/  VIADD R8, R12, 0xffffffe ;  /* 0x0ffffffe0c087836 */ /* 0x002fcc0000000000 */
[----:B------:R1:W2:Y:S02]  /*0820*/  F2I.FTZ.U32.TRUNC.NTZ R9, R8 ;  /* 0x0000000800097305 */ /* 0x0002a4000021f000 */
[----:B-1----:R-:W-:Y:S02]  /*0830*/  HFMA2 R8, -RZ, RZ, 0, 0 ;  /* 0x00000000ff087431 */ /* 0x002fe400000001ff */
        /* <DEDUP_REMOVED lines=11> */
[----:B0-----:R-:W-:-:S05]  /*08f0*/  @!P1 IMAD.MOV.U32 R11, RZ, RZ, 0x1 ;  /* 0x00000001ff0b9424 */ /* 0x001fca00078e00ff */
        /* <DEDUP_REMOVED lines=185> */
[----:B------:R-:W-:Y:S02]  /*1490*/  @P1 IADD3 R14, PT, PT, -R7, R14, RZ ;  /* 0x0000000e070e1210 */ /* 0x000fe40007ffe1ff */
[----:B------:R-:W-:-:S04]  /*14a0*/  @!P2 LOP3.LUT R14, RZ, R7, RZ, 0x33, !PT ;  /* 0x00000007ff0ea212 */ /* 0x000fc800078e33ff */
[----:B------:R-:W-:-:S13]  /*14b0*/  ISETP.NE.AND P1, PT, R14, RZ, PT ;  /* 0x000000ff0e00720c */ /* 0x000fda0003f25270 */
[----:B------:R-:W-:-:S05]  /*14c0*/  @!P1 IMAD.MOV.U32 R15, RZ, RZ, 0x1 ;  /* 0x00000001ff0f9424 */ /* 0x000fca00078e00ff */
[----:B------:R1:W-:Y:S04]  /*14d0*/  @!P1 STG.E desc[UR6][R4.64], R15 ;  /* 0x0000000f04009986 */ /* 0x0003e8000c101906 */
[----:B------:R-:W0:Y:S01]  /*14e0*/  @!P1 LDG.E R7, desc[UR6][R2.64] ;  /* 0x0000000602079981 */ /* 0x000e22000c1e1900 */
[----:B------:R-:W-:Y:S01]  /*14f0*/  VIADD R6, R6, 0x10 ;  /* 0x0000001006067836 */ /* 0x000fe20000000000 */
[----:B0-----:R-:W0:Y:S01]  /*1500*/  I2F.U32.RP R11, R7 ;  /* 0x00000007000b7306 */ /* 0x001e220000209000 */
[----:B------:R-:W-:-:S07]  /*1510*/  ISETP.NE.U32.AND P2, PT, R7, RZ, PT ;  /* 0x000000ff0700720c */ /* 0x000fce0003f45070 */
[----:B0-----:R-:W0:Y:S02]  /*1520*/  MUFU.RCP R11, R11 ;  /* 0x0000000b000b7308 */ /* 0x001e240000001000 */
[----:B0-----:R-:W-:-:S06]  /*1530*/  IADD3 R8, PT, PT, R11, 0xffffffe, RZ ;  /* 0x0ffffffe0b087810 */ /* 0x001fcc0007ffe0ff */
[----:B------:R0:W2:Y:S02]  /*1540*/  F2I.FTZ.U32.TRUNC.NTZ R9, R8 ;  /* 0x0000000800097305 */ /* 0x0000a4000021f000 */
[----:B0-----:R-:W-:Y:S02]  /*1550*/  HFMA2 R8, -RZ, RZ, 0, 0 ;  /* 0x00000000ff087431 */ /* 0x001fe400000001ff */
[----:B--2---:R-:W-:-:S04]  /*1560*/  IMAD.MOV R12, RZ, RZ, -R9 ;  /* 0x000000ffff0c7224 */ /* 0x004fc800078e0a09 */
[----:B------:R-:W-:-:S04]  /*1570*/  IMAD R13, R12, R7, RZ ;  /* 0x000000070c0d7224 */ /* 0x000fc800078e02ff */
[----:B------:R-:W-:-:S06]  /*1580*/  IMAD.HI.U32 R9, R9, R13, R8 ;  /* 0x0000000d09097227 */ /* 0x000fcc00078e0008 */
[----:B------:R-:W-:-:S04]  /*1590*/  IMAD.HI.U32 R9, R9, R0, RZ ;  /* 0x0000000009097227 */ /* 0x000fc800078e00ff */
[----:B------:R-:W-:-:S04]  /*15a0*/  IMAD.MOV R9, RZ, RZ, -R9 ;  /* 0x000000ffff097224 */ /* 0x000fc800078e0a09 */
[----:B------:R-:W-:-:S05]  /*15b0*/  IMAD R12, R7, R9, R0 ;  /* 0x00000009070c7224 */ /* 0x000fca00078e0200 */
[----:B------:R-:W-:-:S13]  /*15c0*/  ISETP.GE.U32.AND P1, PT, R12, R7, PT ;  /* 0x000000070c00720c */ /* 0x000fda0003f26070 */
[----:B------:R-:W-:-:S04]  /*15d0*/  @P1 IADD3 R12, PT, PT, R12, -R7, RZ ;  /* 0x800000070c0c1210 */ /* 0x000fc80007ffe0ff */
[----:B------:R-:W-:-:S13]  /*15e0*/  ISETP.GE.U32.AND P1, PT, R12, R7, PT ;  /* 0x000000070c00720c */ /* 0x000fda0003f26070 */
[----:B------:R-:W-:Y:S01]  /*15f0*/  @P1 IMAD.IADD R12, R12, 0x1, -R7 ;  /* 0x000000010c0c1824 */ /* 0x000fe200078e0a07 */
[----:B------:R-:W-:-:S04]  /*1600*/  @!P2 LOP3.LUT R12, RZ, R7, RZ, 0x33, !PT ;  /* 0x00000007ff0ca212 */ /* 0x000fc800078e33ff */
[----:B------:R-:W-:-:S13]  /*1610*/  ISETP.NE.AND P1, PT, R12, RZ, PT ;  /* 0x000000ff0c00720c */ /* 0x000fda0003f25270 */
[----:B------:R-:W-:-:S05]  /*1620*/  @!P1 MOV R7, 0x1 ;  /* 0x0000000100079802 */ /* 0x000fca0000000f00 */
[----:B------:R1:W-:Y:S01]  /*1630*/  @!P1 STG.E desc[UR6][R4.64], R7 ;  /* 0x0000000704009986 */ /* 0x0003e2000c101906 */
[----:B------:R-:W-:-:S13]  /*1640*/  ISETP.NE.AND P1, PT, R6, RZ, PT ;  /* 0x000000ff0600720c */ /* 0x000fda0003f25270 */
[----:B-1----:R-:W-:Y:S05]  /*1650*/  @P1 BRA `(.L_x_1) ;  /* 0xffffffe800b41947 */ /* 0x002fea000383ffff */
.L_x_0:
[----:B------:R-:W-:Y:S05]  /*1660*/  @!P0 EXIT ;  /* 0x000000000000894d */ /* 0x000fea0003800000 */
[----:B------:R-:W0:Y:S01]  /*1670*/  LDCU UR8, c[0x0][0x394] ;  /* 0x00007280ff0877ac */ /* 0x000e220008000800 */
[----:B------:R-:W-:Y:S01]  /*1680*/  ISETP.GE.U32.AND P0, PT, R10, 0x8, PT ;  /* 0x000000080a00780c */ /* 0x000fe20003f06070 */
[----:B0-----:R-:W-:-:S12]  /*1690*/  ULOP3.LUT UR4, UR8, 0x7, URZ, 0xc0, !UPT ;  /* 0x0000000708047892 */ /* 0x001fd8000f8ec0ff */
[----:B------:R-:W-:Y:S05]  /*16a0*/  @!P0 BRA `(.L_x_2) ;  /* 0x0000000800b08947 */ /* 0x000fea0003800000 */
[----:B------:R-:W2:Y:S02]  /*16b0*/  LDG.E R9, desc[UR6][R2.64] ;  /* 0x0000000602097981 */ /* 0x000ea4000c1e1900 */
[----:B--2---:R-:W0:Y:S01]  /*16c0*/  I2F.U32.RP R8, R9 ;  /* 0x0000000900087306 */ /* 0x004e220000209000 */
[----:B------:R-:W-:Y:S01]  /*16d0*/  IMAD.MOV R11, RZ, RZ, -R9 ;  /* 0x000000ffff0b7224 */ /* 0x000fe200078e0a09 */
[----:B------:R-:W-:-:S06]  /*16e0*/  ISETP.NE.U32.AND P1, PT, R9, RZ, PT ;  /* 0x000000ff0900720c */ /* 0x000fcc0003f25070 */
[----:B0-----:R-:W0:Y:S02]  /*16f0*/  MUFU.RCP R8, R8 ;  /* 0x0000000800087308 */ /* 0x001e240000001000 */
[----:B0-----:R-:W-:-:S06]  /*1700*/  IADD3 R6, PT, PT, R8, 0xffffffe, RZ ;  /* 0x0ffffffe08067810 */ /* 0x001fcc0007ffe0ff */
[----:B------:R0:W1:Y:S02]  /*1710*/  F2I.FTZ.U32.TRUNC.NTZ R7, R6 ;  /* 0x0000000600077305 */ /* 0x000064000021f000 */
[----:B0-----:R-:W-:Y:S02]  /*1720*/  HFMA2 R6, -RZ, RZ, 0, 0 ;  /* 0x00000000ff067431 */ /* 0x001fe400000001ff */
[----:B-1----:R-:W-:-:S04]  /*1730*/  IMAD R11, R11, R7, RZ ;  /* 0x000000070b0b7224 */ /* 0x002fc800078e02ff */
[----:B------:R-:W-:-:S06]  /*1740*/  IMAD.HI.U32 R7, R7, R11, R6 ;  /* 0x0000000b07077227 */ /* 0x000fcc00078e0006 */
[----:B------:R-:W-:-:S04]  /*1750*/  IMAD.HI.U32 R7, R7, R0, RZ ;  /* 0x0000000007077227 */ /* 0x000fc800078e00ff */
[----:B------:R-:W-:-:S04]  /*1760*/  IMAD.MOV R7, RZ, RZ, -R7 ;  /* 0x000000ffff077224 */ /* 0x000fc800078e0a07 */
[----:B------:R-:W-:Y:S02]  /*1770*/  IMAD R10, R9, R7, R0 ;  /* 0x00000007090a7224 */ /* 0x000fe400078e0200 */
[----:B------:R-:W-:-:S03]  /*1780*/  IMAD.MOV.U32 R7, RZ, RZ, R9 ;  /* 0x000000ffff077224 */ /* 0x000fc600078e0009 */
[----:B------:R-:W-:-:S13]  /*1790*/  ISETP.GE.U32.AND P0, PT, R10, R9, PT ;  /* 0x000000090a00720c */ /* 0x000fda0003f06070 */
[----:B------:R-:W-:-:S04]  /*17a0*/  @P0 IADD3 R10, PT, PT, -R9, R10, RZ ;  /* 0x0000000a090a0210 */ /* 0x000fc80007ffe1ff */
[----:B------:R-:W-:-:S13]  /*17b0*/  ISETP.GE.U32.AND P0, PT, R10, R9, PT ;  /* 0x000000090a00720c */ /* 0x000fda0003f06070 */
[----:B------:R-:W-:Y:S01]  /*17c0*/  @P0 IMAD.IADD R10, R10, 0x1, -R9 ;  /* 0x000000010a0a0824 */ /* 0x000fe200078e0a09 */
[----:B------:R-:W-:-:S04]  /*17d0*/  @!P1 LOP3.LUT R10, RZ, R9, RZ, 0x33, !PT ;  /* 0x00000009ff0a9212 */ /* 0x000fc800078e33ff */
[----:B------:R-:W-:-:S13]  /*17e0*/  ISETP.NE.AND P0, PT, R10, RZ, PT ;  /* 0x000000ff0a00720c */ /* 0x000fda0003f05270 */
[----:B------:R-:W-:-:S05]  /*17f0*/  @!P0 MOV R13, 0x1 ;  /* 0x00000001000d8802 */ /* 0x000fca0000000f00 */
        /* <DEDUP_REMOVED lines=24> */
[----:B0-----:R-:W-:Y:S02]  /*1980*/  IADD3 R13, PT, PT, RZ, -R7, RZ ;  /* 0x80000007ff0d7210 */ /* 0x001fe40007ffe0ff */
[----:B------:R-:W-:-:S05]  /*1990*/  ISETP.NE.U32.AND P1, PT, R7, RZ, PT ;  /* 0x000000ff0700720c */ /* 0x000fca0003f25070 */
[----:B--2---:R-:W0:Y:S02]  /*19a0*/  MUFU.RCP R6, R6 ;  /* 0x0000000600067308 */ /* 0x004e240000001000 */
[----:B0-----:R-:W-:-:S06]  /*19b0*/  VIADD R8, R6, 0xffffffe ;  /* 0x0ffffffe06087836 */ /* 0x001fcc0000000000 */
[----:B------:R0:W2:Y:S02]  /*19c0*/  F2I.FTZ.U32.TRUNC.NTZ R9, R8 ;  /* 0x0000000800097305 */ /* 0x0000a4000021f000 */
[----:B0-----:R-:W-:Y:S02]  /*19d0*/  IMAD.MOV.U32 R8, RZ, RZ, RZ ;  /* 0x000000ffff087224 */ /* 0x001fe400078e00ff */
        /* <DEDUP_REMOVED lines=76> */
[----:B------:R-:W2:Y:S01]  /*1ea0*/  @!P0 LDG.E R7, desc[UR6][R2.64] ;  /* 0x0000000602078981 */ /* 0x000ea2000c1e1900 */
[----:B------:R-:W-:Y:S01]  /*1eb0*/  BSSY.RECONVERGENT B0, `(.L_x_3) ;  /* 0x0000017000007945 */ /* 0x000fe20003800200 */
        /* <DEDUP_REMOVED lines=18> */
[----:B0-----:R-:W-:Y:S05]  /*1fe0*/  @P0 BRA `(.L_x_4) ;  /* 0x00000000000c0947 */ /* 0x001fea0003800000 */
[----:B------:R-:W-:-:S05]  /*1ff0*/  IMAD.MOV.U32 R9, RZ, RZ, 0x1 ;  /* 0x00000001ff097424 */ /* 0x000fca00078e00ff */
[----:B------:R0:W-:Y:S04]  /*2000*/  STG.E desc[UR6][R4.64], R9 ;  /* 0x0000000904007986 */ /* 0x0001e8000c101906 */
[----:B------:R0:W5:Y:S02]  /*2010*/  LDG.E R7, desc[UR6][R2.64] ;  /* 0x0000000602077981 */ /* 0x000164000c1e1900 */
.L_x_4:
[----:B------:R-:W-:Y:S05]  /*2020*/  BSYNC.RECONVERGENT B0 ;  /* 0x0000000000007941 */ /* 0x000fea0003800200 */
.L_x_3:
[----:B-----5:R-:W1:Y:S01]  /*2030*/  I2F.U32.RP R6, R7 ;  /* 0x0000000700067306 */ /* 0x020e620000209000 */
[----:B------:R-:W-:-:S07]  /*2040*/  ISETP.NE.U32.AND P1, PT, R7, RZ, PT ;  /* 0x000000ff0700720c */ /* 0x000fce0003f25070 */
[----:B-1----:R-:W1:Y:S02]  /*2050*/  MUFU.RCP R6, R6 ;  /* 0x0000000600067308 */ /* 0x002e640000001000 */
[----:B-1----:R-:W-:-:S06]  /*2060*/  IADD3 R8, PT, PT, R6, 0xffffffe, RZ ;  /* 0x0ffffffe06087810 */ /* 0x002fcc0007ffe0ff */
[----:B0-----:R0:W1:Y:S02]  /*2070*/  F2I.FTZ.U32.TRUNC.NTZ R9, R8 ;  /* 0x0000000800097305 */ /* 0x001064000021f000 */
[----:B0-----:R-:W-:Y:S02]  /*2080*/  HFMA2 R8, -RZ, RZ, 0, 0 ;  /* 0x00000000ff087431 */ /* 0x001fe400000001ff */
[----:B-1----:R-:W-:-:S04]  /*2090*/  IMAD.MOV R10, RZ, RZ, -R9 ;  /* 0x000000ffff0a7224 */ /* 0x002fc800078e0a09 */
        /* <DEDUP_REMOVED lines=12> */
[----:B------:R0:W-:Y:S02]  /*2160*/  @!P0 STG.E desc[UR6][R4.64], R7 ;  /* 0x0000000704008986 */ /* 0x0001e4000c101906 */
.L_x_2:
[----:B------:R-:W-:-:S13]  /*2170*/  ISETP.NE.AND P0, PT, RZ, UR4, PT ;  /* 0x00000004ff007c0c */ /* 0x000fda000bf05270 */
[----:B------:R-:W-:Y:S05]  /*2180*/  @!P0 EXIT ;  /* 0x000000000000894d */ /* 0x000fea0003800000 */
[----:B------:R-:W-:Y:S02]  /*2190*/  UISETP.GE.U32.AND UP0, UPT, UR4, 0x4, UPT ;  /* 0x000000040400788c */ /* 0x000fe4000bf06070 */
[----:B------:R-:W-:-:S07]  /*21a0*/  ULOP3.LUT UR5, UR8, 0x3, URZ, 0xc0, !UPT ;  /* 0x0000000308057892 */ /* 0x000fce000f8ec0ff */
[----:B------:R-:W-:Y:S05]  /*21b0*/  BRA.U !UP0, `(.L_x_5) ;  /* 0x0000000508607547 */ /* 0x000fea000b800000 */
[----:B------:R-:W2:Y:S02]  /*21c0*/  LDG.E R9, desc[UR6][R2.64] ;  /* 0x0000000602097981 */ /* 0x000ea4000c1e1900 */
[----:B--2---:R-:W1:Y:S01]  /*21d0*/  I2F.U32.RP R8, R9 ;  /* 0x0000000900087306 */ /* 0x004e620000209000 */
[----:B------:R-:W-:Y:S02]  /*21e0*/  IADD3 R11, PT, PT, RZ, -R9, RZ ;  /* 0x80000009ff0b7210 */ /* 0x000fe40007ffe0ff */
[----:B------:R-:W-:-:S05]  /*21f0*/  ISETP.NE.U32.AND P1, PT, R9, RZ, PT ;  /* 0x000000ff0900720c */ /* 0x000fca0003f25070 */
[----:B-1----:R-:W1:Y:S02]  /*2200*/  MUFU.RCP R8, R8 ;  /* 0x0000000800087308 */ /* 0x002e640000001000 */
[----:B-1----:R-:W-:-:S06]  /*2210*/  VIADD R6, R8, 0xffffffe ;  /* 0x0ffffffe08067836 */ /* 0x002fcc0000000000 */
[----:B0-----:R0:W1:Y:S02]  /*2220*/  F2I.FTZ.U32.TRUNC.NTZ R7, R6 ;  /* 0x0000000600077305 */ /* 0x001064000021f000 */
[----:B0-----:R-:W-:Y:S02]  /*2230*/  IMAD.MOV.U32 R6, RZ, RZ, RZ ;  /* 0x000000ffff067224 */ /* 0x001fe400078e00ff */
[----:B-1----:R-:W-:-:S04]  /*2240*/  IMAD R11, R11, R7, RZ ;  /* 0x000000070b0b7224 */ /* 0x002fc800078e02ff */
[----:B------:R-:W-:-:S06]  /*2250*/  IMAD.HI.U32 R7, R7, R11, R6 ;  /* 0x0000000b07077227 */ /* 0x000fcc00078e0006 */
[----:B------:R-:W-:-:S05]  /*2260*/  IMAD.HI.U32 R7, R7, R0, RZ ;  /* 0x0000000007077227 */ /* 0x000fca00078e00ff */
[----:B------:R-:W-:-:S05]  /*2270*/  IADD3 R7, PT, PT, -R7, RZ, RZ ;  /* 0x000000ff07077210 */ /* 0x000fca0007ffe1ff */
[----:B------:R-:W-:Y:S01]  /*2280*/  IMAD R10, R9, R7, R0 ;  /* 0x00000007090a7224 */ /* 0x000fe200078e0200 */
[----:B------:R-:W-:-:S04]  /*2290*/  MOV R7, R9 ;  /* 0x0000000900077202 */ /* 0x000fc80000000f00 */
        /* <DEDUP_REMOVED lines=29> */
[----:B------:R-:W2:Y:S01]  /*2470*/  @!P0 LDG.E R7, desc[UR6][R2.64] ;  /* 0x0000000602078981 */ /* 0x000ea2000c1e1900 */
[----:B------:R-:W-:Y:S01]  /*2480*/  BSSY.RECONVERGENT B0, `(.L_x_6) ;  /* 0x0000017000007945 */ /* 0x000fe20003800200 */
[----:B--2---:R-:W2:Y:S01]  /*2490*/  I2F.U32.RP R6, R7 ;  /* 0x0000000700067306 */ /* 0x004ea20000209000 */
[----:B0-----:R-:W-:Y:S01]  /*24a0*/  IMAD.MOV R13, RZ, RZ, -R7 ;  /* 0x000000ffff0d7224 */ /* 0x001fe200078e0a07 */
[----:B------:R-:W-:-:S06]  /*24b0*/  ISETP.NE.U32.AND P1, PT, R7, RZ, PT ;  /* 0x000000ff0700720c */ /* 0x000fcc0003f25070 */
[----:B--2---:R-:W0:Y:S02]  /*24c0*/  MUFU.RCP R6, R6 ;  /* 0x0000000600067308 */ /* 0x004e240000001000 */
[----:B0-----:R-:W-:-:S06]  /*24d0*/  IADD3 R8, PT, PT, R6, 0xffffffe, RZ ;  /* 0x0ffffffe06087810 */ /* 0x001fcc0007ffe0ff */
        /* <DEDUP_REMOVED lines=13> */
[----:B-1----:R-:W-:Y:S05]  /*25b0*/  @P0 BRA `(.L_x_7) ;  /* 0x00000000000c0947 */ /* 0x002fea0003800000 */
[----:B------:R-:W-:-:S05]  /*25c0*/  MOV R9, 0x1 ;  /* 0x0000000100097802 */ /* 0x000fca0000000f00 */
[----:B------:R0:W-:Y:S04]  /*25d0*/  STG.E desc[UR6][R4.64], R9 ;  /* 0x0000000904007986 */ /* 0x0001e8000c101906 */
[----:B------:R0:W5:Y:S02]  /*25e0*/  LDG.E R7, desc[UR6][R2.64] ;  /* 0x0000000602077981 */ /* 0x000164000c1e1900 */
.L_x_7:
[----:B------:R-:W-:Y:S05]  /*25f0*/  BSYNC.RECONVERGENT B0 ;  /* 0x0000000000007941 */ /* 0x000fea0003800200 */
.L_x_6:
[----:B-----5:R-:W1:Y:S01]  /*2600*/  I2F.U32.RP R6, R7 ;  /* 0x0000000700067306 */ /* 0x020e620000209000 */
[----:B------:R-:W-:-:S07]  /*2610*/  ISETP.NE.U32.AND P1, PT, R7, RZ, PT ;  /* 0x000000ff0700720c */ /* 0x000fce0003f25070 */
[----:B-1----:R-:W1:Y:S02]  /*2620*/  MUFU.RCP R6, R6 ;  /* 0x0000000600067308 */ /* 0x002e640000001000 */
[----:B-1----:R-:W-:-:S06]  /*2630*/  VIADD R8, R6, 0xffffffe ;  /* 0x0ffffffe06087836 */ /* 0x002fcc0000000000 */
[----:B0-----:R0:W1:Y:S02]  /*2640*/  F2I.FTZ.U32.TRUNC.NTZ R9, R8 ;  /* 0x0000000800097305 */ /* 0x001064000021f000 */
[----:B0-----:R-:W-:Y:S01]  /*2650*/  IMAD.MOV.U32 R8, RZ, RZ, RZ ;  /* 0x000000ffff087224 */ /* 0x001fe200078e00ff */
[----:B-1----:R-:W-:-:S05]  /*2660*/  IADD3 R10, PT, PT, RZ, -R9, RZ ;  /* 0x80000009ff0a7210 */ /* 0x002fca0007ffe0ff */
[----:B------:R-:W-:-:S04]  /*2670*/  IMAD R11, R10, R7, RZ ;  /* 0x000000070a0b7224 */ /* 0x000fc800078e02ff */
[----:B------:R-:W-:-:S06]  /*2680*/  IMAD.HI.U32 R9, R9, R11, R8 ;  /* 0x0000000b09097227 */ /* 0x000fcc00078e0008 */
[----:B------:R-:W-:-:S05]  /*2690*/  IMAD.HI.U32 R9, R9, R0, RZ ;  /* 0x0000000009097227 */ /* 0x000fca00078e00ff */
[----:B------:R-:W-:-:S05]  /*26a0*/  IADD3 R9, PT, PT, -R9, RZ, RZ ;  /* 0x000000ff09097210 */ /* 0x000fca0007ffe1ff */
[----:B------:R-:W-:-:S05]  /*26b0*/  IMAD R10, R7, R9, R0 ;  /* 0x00000009070a7224 */ /* 0x000fca00078e0200 */
[----:B------:R-:W-:-:S13]  /*26c0*/  ISETP.GE.U32.AND P0, PT, R10, R7, PT ;  /* 0x000000070a00720c */ /* 0x000fda0003f06070 */
[----:B------:R-:W-:-:S05]  /*26d0*/  @P0 IMAD.IADD R10, R10, 0x1, -R7 ;  /* 0x000000010a0a0824 */ /* 0x000fca00078e0a07 */
[----:B------:R-:W-:-:S13]  /*26e0*/  ISETP.GE.U32.AND P0, PT, R10, R7, PT ;  /* 0x000000070a00720c */ /* 0x000fda0003f06070 */
[-C--:B------:R-:W-:Y:S02]  /*26f0*/  @P0 IADD3 R10, PT, PT, R10, -R7.reuse, RZ ;  /* 0x800000070a0a0210 */ /* 0x080fe40007ffe0ff */
[----:B------:R-:W-:-:S04]  /*2700*/  @!P1 LOP3.LUT R10, RZ, R7, RZ, 0x33, !PT ;  /* 0x00000007ff0a9212 */ /* 0x000fc800078e33ff */
[----:B------:R-:W-:-:S13]  /*2710*/  ISETP.NE.AND P0, PT, R10, RZ, PT ;  /* 0x000000ff0a00720c */ /* 0x000fda0003f05270 */
[----:B------:R-:W-:-:S05]  /*2720*/  @!P0 IMAD.MOV.U32 R7, RZ, RZ, 0x1 ;  /* 0x00000001ff078424 */ /* 0x000fca00078e00ff */
[----:B------:R1:W-:Y:S02]  /*2730*/  @!P0 STG.E desc[UR6][R4.64], R7 ;  /* 0x0000000704008986 */ /* 0x0003e4000c101906 */
.L_x_5:
[----:B------:R-:W-:-:S13]  /*2740*/  ISETP.NE.AND P0, PT, RZ, UR5, PT ;  /* 0x00000005ff007c0c */ /* 0x000fda000bf05270 */
[----:B------:R-:W-:Y:S05]  /*2750*/  @!P0 EXIT ;  /* 0x000000000000894d */ /* 0x000fea0003800000 */
[----:B------:R-:W-:-:S12]  /*2760*/  UIADD3 UR4, UPT, UPT, -UR5, URZ, URZ ;  /* 0x000000ff05047290 */ /* 0x000fd8000fffe1ff */
.L_x_8:
[----:B--2---:R-:W2:Y:S01]  /*2770*/  LDG.E R9, desc[UR6][R2.64] ;  /* 0x0000000602097981 */ /* 0x004ea2000c1e1900 */
[----:B------:R-:W-:-:S04]  /*2780*/  UIADD3 UR4, UPT, UPT, UR4, 0x1, URZ ;  /* 0x0000000104047890 */ /* 0x000fc8000fffe0ff */
[----:B------:R-:W-:Y:S01]  /*2790*/  UISETP.NE.AND UP0, UPT, UR4, URZ, UPT ;  /* 0x000000ff0400728c */ /* 0x000fe2000bf05270 */
[----:B--2---:R-:W2:Y:S01]  /*27a0*/  I2F.U32.RP R8, R9 ;  /* 0x0000000900087306 */ /* 0x004ea20000209000 */
[----:B------:R-:W-:Y:S01]  /*27b0*/  IMAD.MOV R11, RZ, RZ, -R9 ;  /* 0x000000ffff0b7224 */ /* 0x000fe200078e0a09 */
[----:B------:R-:W-:-:S06]  /*27c0*/  ISETP.NE.U32.AND P1, PT, R9, RZ, PT ;  /* 0x000000ff0900720c */ /* 0x000fcc0003f25070 */
[----:B--2---:R-:W2:Y:S02]  /*27d0*/  MUFU.RCP R8, R8 ;  /* 0x0000000800087308 */ /* 0x004ea40000001000 */
[----:B--2---:R-:W-:-:S06]  /*27e0*/  IADD3 R6, PT, PT, R8, 0xffffffe, RZ ;  /* 0x0ffffffe08067810 */ /* 0x004fcc0007ffe0ff */
[----:B01----:R0:W1:Y:S02]  /*27f0*/  F2I.FTZ.U32.TRUNC.NTZ R7, R6 ;  /* 0x0000000600077305 */ /* 0x003064000021f000 */
[----:B0-----:R-:W-:Y:S01]  /*2800*/  MOV R6, RZ ;  /* 0x000000ff00067202 */ /* 0x001fe20000000f00 */
        /* <DEDUP_REMOVED lines=12> */
[----:B------:R2:W-:Y:S01]  /*28d0*/  @!P0 STG.E desc[UR6][R4.64], R7 ;  /* 0x0000000704008986 */ /* 0x0005e2000c101906 */
[----:B------:R-:W-:Y:S05]  /*28e0*/  BRA.U UP0, `(.L_x_8) ;  /* 0xfffffffd00a07547 */ /* 0x000fea000b83ffff */
[----:B------:R-:W-:Y:S05]  /*28f0*/  EXIT ;  /* 0x000000000000794d */ /* 0x000fea0003800000 */
.L_x_9:
[----:B------:R-:W-:-:S00]  /*2900*/  BRA `(.L_x_9) ;  /* 0xfffffffc00fc7947 */ /* 0x000fc0000383ffff */
[----:B------:R-:W-:-:S00]  /*2910*/  NOP ;  /* 0x0000000000007918 */ /* 0x000fc00000000000 */
        /* <DEDUP_REMOVED lines=14> */
.L_x_10:


//--------------------- .nv.shared.reserved.0     --------------------------
	.section	.nv.shared.reserved.0,"aw",@nobits
	.weak		__nv_reservedSMEM_offset_0_alias
	.size		__nv_reservedSMEM_offset_0_alias, 0, 64
	.other		__nv_reservedSMEM_offset_0_alias,@"STO_CUDA_RESERVED_SHARED STV_DEFAULT"
__nv_reservedSMEM_offset_0_alias:
	.zero		0
	.zero		64


//--------------------- .nv.constant0._Z9do_seievePjS_ji --------------------------
	.section	.nv.constant0._Z9do_seievePjS_ji,"a",@progbits
	.sectionflags	@""
	.align	4
.nv.constant0._Z9do_seievePjS_ji:
	.zero		920


//--------------------- SYMBOLS --------------------------

	.type		.nv.reservedSmem.offset0,@object
	.size		.nv.reservedSmem.offset0,0x4
